//
// Generated by NVIDIA NVVM Compiler
//
// Compiler Build ID: CL-36424714
// Cuda compilation tools, release 13.0, V13.0.88
// Based on NVVM 20.0.0
//

.version 9.0
.target sm_100
.address_size 64

	// .globl	_Z23global_transpose_matrixPiPKi
// _ZZ23shared_transpose_matrixPiPKiE4tile has been demoted

.visible .entry _Z23global_transpose_matrixPiPKi(
	.param .u64 .ptr .align 1 _Z23global_transpose_matrixPiPKi_param_0,
	.param .u64 .ptr .align 1 _Z23global_transpose_matrixPiPKi_param_1
)
{
	.reg .pred 	%p<2>;
	.reg .b32 	%r<20>;
	.reg .b64 	%rd<9>;

	ld.param.u64 	%rd3, [_Z23global_transpose_matrixPiPKi_param_0];
	ld.param.u64 	%rd4, [_Z23global_transpose_matrixPiPKi_param_1];
	cvta.to.global.u64 	%rd1, %rd3;
	cvta.to.global.u64 	%rd2, %rd4;
	mov.u32 	%r9, %ctaid.x;
	mov.u32 	%r1, %ntid.x;
	mov.u32 	%r10, %tid.x;
	mad.lo.s32 	%r2, %r9, %r1, %r10;
	mov.u32 	%r11, %ctaid.y;
	mov.u32 	%r12, %ntid.y;
	mov.u32 	%r13, %tid.y;
	mad.lo.s32 	%r3, %r11, %r12, %r13;
	mov.u32 	%r14, %nctaid.x;
	mul.lo.s32 	%r4, %r14, %r1;
	mul.lo.s32 	%r5, %r2, %r4;
	mov.b32 	%r19, 0;
$L__BB0_1:
	add.s32 	%r15, %r3, %r19;
	mad.lo.s32 	%r16, %r15, %r4, %r2;
	mul.wide.s32 	%rd5, %r16, 4;
	add.s64 	%rd6, %rd2, %rd5;
	ld.global.u32 	%r17, [%rd6];
	add.s32 	%r18, %r15, %r5;
	mul.wide.s32 	%rd7, %r18, 4;
	add.s64 	%rd8, %rd1, %rd7;
	st.global.u32 	[%rd8], %r17;
	add.s32 	%r19, %r19, %r4;
	setp.lt.u32 	%p1, %r19, %r1;
	@%p1 bra 	$L__BB0_1;
	ret;

}
	// .globl	_Z23shared_transpose_matrixPiPKi
.visible .entry _Z23shared_transpose_matrixPiPKi(
	.param .u64 .ptr .align 1 _Z23shared_transpose_matrixPiPKi_param_0,
	.param .u64 .ptr .align 1 _Z23shared_transpose_matrixPiPKi_param_1
)
{
	.reg .pred 	%p<3>;
	.reg .b32 	%r<37>;
	.reg .b64 	%rd<9>;
	// demoted variable
	.shared .align 4 .b8 _ZZ23shared_transpose_matrixPiPKiE4tile[4224];
	ld.param.u64 	%rd3, [_Z23shared_transpose_matrixPiPKi_param_0];
	ld.param.u64 	%rd4, [_Z23shared_transpose_matrixPiPKi_param_1];
	cvta.to.global.u64 	%rd1, %rd4;
	mov.u32 	%r17, %ctaid.x;
	mov.u32 	%r1, %ntid.x;
	mul.lo.s32 	%r2, %r17, %r1;
	mov.u32 	%r3, %tid.x;
	add.s32 	%r4, %r2, %r3;
	mov.u32 	%r5, %ctaid.y;
	mov.u32 	%r18, %ntid.y;
	mov.u32 	%r6, %tid.y;
	mad.lo.s32 	%r7, %r5, %r18, %r6;
	mov.u32 	%r19, %nctaid.x;
	mul.lo.s32 	%r8, %r19, %r1;
	shl.b32 	%r20, %r3, 2;
	mov.u32 	%r21, _ZZ23shared_transpose_matrixPiPKiE4tile;
	add.s32 	%r9, %r21, %r20;
	mov.b32 	%r35, 0;
$L__BB1_1:
	add.s32 	%r22, %r7, %r35;
	mad.lo.s32 	%r23, %r22, %r8, %r4;
	mul.wide.s32 	%rd5, %r23, 4;
	add.s64 	%rd6, %rd1, %rd5;
	ld.global.u32 	%r24, [%rd6];
	add.s32 	%r25, %r35, %r6;
	mad.lo.s32 	%r26, %r25, 132, %r9;
	st.shared.u32 	[%r26], %r24;
	add.s32 	%r35, %r35, %r8;
	setp.lt.u32 	%p1, %r35, %r1;
	@%p1 bra 	$L__BB1_1;
	bar.sync 	0;
	mad.lo.s32 	%r12, %r5, %r1, %r3;
	shl.b32 	%r28, %r3, 7;
	add.s32 	%r13, %r9, %r28;
	cvta.to.global.u64 	%rd2, %rd3;
	mov.b32 	%r36, 0;
$L__BB1_3:
	add.s32 	%r29, %r36, %r6;
	shl.b32 	%r30, %r29, 2;
	add.s32 	%r31, %r13, %r30;
	ld.shared.u32 	%r32, [%r31];
	add.s32 	%r33, %r29, %r2;
	mad.lo.s32 	%r34, %r33, %r8, %r12;
	mul.wide.s32 	%rd7, %r34, 4;
	add.s64 	%rd8, %rd2, %rd7;
	st.global.u32 	[%rd8], %r32;
	add.s32 	%r36, %r36, %r8;
	setp.lt.u32 	%p2, %r36, %r1;
	@%p2 bra 	$L__BB1_3;
	ret;

}


// ===== COMPILED SASS (sm_100) =====

	.target	sm_100

	.elftype	@"ET_EXEC"


//--------------------- .note.nv.tkinfo           --------------------------
	.section	.note.nv.tkinfo,"",@"SHT_NOTE"
	.sectionflags	@"SHF_NOTE_NV_TKINFO"
	.tkinfo
        /*0018*/ 	.word	0x00000002
        /*0030*/ 	.string	""
        /*0030*/ 	.string	"ptxas"
        /*0030*/ 	.string	"Cuda compilation tools, release 13.0, V13.0.88"
        /*0030*/ 	.string	"Build cuda_13.0.r13.0/compiler.36424714_0"
        /*0030*/ 	.string	"-arch sm_100 -m 64 "



//--------------------- .note.nv.cuinfo           --------------------------
	.section	.note.nv.cuinfo,"",@"SHT_NOTE"
	.sectionflags	@"SHF_NOTE_NV_CUINFO"
        /*0018*/ 	.short	0x0002
        /*001a*/ 	.short	0x0064
        /*001c*/ 	.short	0x0082
	.zero		2


//--------------------- .nv.info                  --------------------------
	.section	.nv.info,"",@"SHT_CUDA_INFO"
	.align	4


	//----- nvinfo : EIATTR_REGCOUNT
	.align		4
        /*0000*/ 	.byte	0x04, 0x2f
        /*0002*/ 	.short	(.L_1 - .L_0)
	.align		4
.L_0:
        /*0004*/ 	.word	index@(_Z23global_transpose_matrixPiPKi)
        /*0008*/ 	.word	0x00000011


	//----- nvinfo : EIATTR_FRAME_SIZE
	.align		4
.L_1:
        /*000c*/ 	.byte	0x04, 0x11
        /*000e*/ 	.short	(.L_3 - .L_2)
	.align		4
.L_2:
        /*0010*/ 	.word	index@(_Z23global_transpose_matrixPiPKi)
        /*0014*/ 	.word	0x00000000


	//----- nvinfo : EIATTR_REGCOUNT
	.align		4
.L_3:
        /*0018*/ 	.byte	0x04, 0x2f
        /*001a*/ 	.short	(.L_5 - .L_4)
	.align		4
.L_4:
        /*001c*/ 	.word	index@(_Z23shared_transpose_matrixPiPKi)
        /*0020*/ 	.word	0x0000000e


	//----- nvinfo : EIATTR_FRAME_SIZE
	.align		4
.L_5:
        /*0024*/ 	.byte	0x04, 0x11
        /*0026*/ 	.short	(.L_7 - .L_6)
	.align		4
.L_6:
        /*0028*/ 	.word	index@(_Z23shared_transpose_matrixPiPKi)
        /*002c*/ 	.word	0x00000000


	//----- nvinfo : EIATTR_MIN_STACK_SIZE
	.align		4
.L_7:
        /*0030*/ 	.byte	0x04, 0x12
        /*0032*/ 	.short	(.L_9 - .L_8)
	.align		4
.L_8:
        /*0034*/ 	.word	index@(_Z23shared_transpose_matrixPiPKi)
        /*0038*/ 	.word	0x00000000


	//----- nvinfo : EIATTR_MIN_STACK_SIZE
	.align		4
.L_9:
        /*003c*/ 	.byte	0x04, 0x12
        /*003e*/ 	.short	(.L_11 - .L_10)
	.align		4
.L_10:
        /*0040*/ 	.word	index@(_Z23global_transpose_matrixPiPKi)
        /*0044*/ 	.word	0x00000000
.L_11:


//--------------------- .nv.compat                --------------------------
	.section	.nv.compat,"",@"SHT_CUDA_COMPAT_INFO"
	.align	4
        /*0000*/ 	.byte	0x02, 0x09, 0x00, 0x00, 0x02, 0x02, 0x01, 0x00, 0x02, 0x05, 0x05, 0x00, 0x03, 0x07, 0x01, 0x01
        /*0010*/ 	.byte	0x02, 0x03, 0x00, 0x00, 0x02, 0x06, 0x01, 0x00, 0x04, 0x0b, 0x08, 0x00, 0x09, 0x00, 0x00, 0x00
        /*0020*/ 	.byte	0x00, 0x00, 0x00, 0x00


//--------------------- .nv.info._Z23shared_transpose_matrixPiPKi --------------------------
	.section	.nv.info._Z23shared_transpose_matrixPiPKi,"",@"SHT_CUDA_INFO"
	.sectionflags	@""
	.align	4


	//----- nvinfo : EIATTR_CUDA_API_VERSION
	.align		4
        /*0000*/ 	.byte	0x04, 0x37
        /*0002*/ 	.short	(.L_13 - .L_12)
.L_12:
        /*0004*/ 	.word	0x00000082


	//----- nvinfo : EIATTR_KPARAM_INFO
	.align		4
.L_13:
        /*0008*/ 	.byte	0x04, 0x17
        /*000a*/ 	.short	(.L_15 - .L_14)
.L_14:
        /*000c*/ 	.word	0x00000000
        /*0010*/ 	.short	0x0001
        /*0012*/ 	.short	0x0008
        /*0014*/ 	.byte	0x00, 0xf5, 0x21, 0x00


	//----- nvinfo : EIATTR_KPARAM_INFO
	.align		4
.L_15:
        /*0018*/ 	.byte	0x04, 0x17
        /*001a*/ 	.short	(.L_17 - .L_16)
.L_16:
        /*001c*/ 	.word	0x00000000
        /*0020*/ 	.short	0x0000
        /*0022*/ 	.short	0x0000
        /*0024*/ 	.byte	0x00, 0xf5, 0x21, 0x00


	//----- nvinfo : EIATTR_SPARSE_MMA_MASK
	.align		4
.L_17:
        /*0028*/ 	.byte	0x03, 0x50
        /*002a*/ 	.short	0x0000


	//----- nvinfo : EIATTR_MAXREG_COUNT
	.align		4
        /*002c*/ 	.byte	0x03, 0x1b
        /*002e*/ 	.short	0x00ff


	//----- nvinfo : EIATTR_NUM_BARRIERS
	.align		4
        /*0030*/ 	.byte	0x02, 0x4c
        /*0032*/ 	.byte	0x01
	.zero		1


	//----- nvinfo : EIATTR_MERCURY_ISA_VERSION
	.align		4
        /*0034*/ 	.byte	0x03, 0x5f
        /*0036*/ 	.short	0x0101


	//----- nvinfo : EIATTR_VRC_CTA_INIT_COUNT
	.align		4
        /*0038*/ 	.byte	0x02, 0x4a
	.zero		1
	.zero		1


	//----- nvinfo : EIATTR_EXIT_INSTR_OFFSETS
	.align		4
        /*003c*/ 	.byte	0x04, 0x1c
        /*003e*/ 	.short	(.L_19 - .L_18)


	//   ....[0]....
.L_18:
        /*0040*/ 	.word	0x000002c0


	//----- nvinfo : EIATTR_CBANK_PARAM_SIZE
	.align		4
.L_19:
        /*0044*/ 	.byte	0x03, 0x19
        /*0046*/ 	.short	0x0010


	//----- nvinfo : EIATTR_PARAM_CBANK
	.align		4
        /*0048*/ 	.byte	0x04, 0x0a
        /*004a*/ 	.short	(.L_21 - .L_20)
	.align		4
.L_20:
        /*004c*/ 	.word	index@(.nv.constant0._Z23shared_transpose_matrixPiPKi)
        /*0050*/ 	.short	0x0380
        /*0052*/ 	.short	0x0010


	//----- nvinfo : EIATTR_SW_WAR
	.align		4
.L_21:
        /*0054*/ 	.byte	0x04, 0x36
        /*0056*/ 	.short	(.L_23 - .L_22)
.L_22:
        /*0058*/ 	.word	0x00000008
.L_23:


//--------------------- .nv.info._Z23global_transpose_matrixPiPKi --------------------------
	.section	.nv.info._Z23global_transpose_matrixPiPKi,"",@"SHT_CUDA_INFO"
	.sectionflags	@""
	.align	4


	//----- nvinfo : EIATTR_CUDA_API_VERSION
	.align		4
        /*0000*/ 	.byte	0x04, 0x37
        /*0002*/ 	.short	(.L_25 - .L_24)
.L_24:
        /*0004*/ 	.word	0x00000082


	//----- nvinfo : EIATTR_KPARAM_INFO
	.align		4
.L_25:
        /*0008*/ 	.byte	0x04, 0x17
        /*000a*/ 	.short	(.L_27 - .L_26)
.L_26:
        /*000c*/ 	.word	0x00000000
        /*0010*/ 	.short	0x0001
        /*0012*/ 	.short	0x0008
        /*0014*/ 	.byte	0x00, 0xf5, 0x21, 0x00


	//----- nvinfo : EIATTR_KPARAM_INFO
	.align		4
.L_27:
        /*0018*/ 	.byte	0x04, 0x17
        /*001a*/ 	.short	(.L_29 - .L_28)
.L_28:
        /*001c*/ 	.word	0x00000000
        /*0020*/ 	.short	0x0000
        /*0022*/ 	.short	0x0000
        /*0024*/ 	.byte	0x00, 0xf5, 0x21, 0x00


	//----- nvinfo : EIATTR_SPARSE_MMA_MASK
	.align		4
.L_29:
        /*0028*/ 	.byte	0x03, 0x50
        /*002a*/ 	.short	0x0000


	//----- nvinfo : EIATTR_MAXREG_COUNT
	.align		4
        /*002c*/ 	.byte	0x03, 0x1b
        /*002e*/ 	.short	0x00ff


	//----- nvinfo : EIATTR_MERCURY_ISA_VERSION
	.align		4
        /*0030*/ 	.byte	0x03, 0x5f
        /*0032*/ 	.short	0x0101


	//----- nvinfo : EIATTR_VRC_CTA_INIT_COUNT
	.align		4
        /*0034*/ 	.byte	0x02, 0x4a
	.zero		1
	.zero		1


	//----- nvinfo : EIATTR_EXIT_INSTR_OFFSETS
	.align		4
        /*0038*/ 	.byte	0x04, 0x1c
        /*003a*/ 	.short	(.L_31 - .L_30)


	//   ....[0]....
.L_30:
        /*003c*/ 	.word	0x000001a0


	//----- nvinfo : EIATTR_CBANK_PARAM_SIZE
	.align		4
.L_31:
        /*0040*/ 	.byte	0x03, 0x19
        /*0042*/ 	.short	0x0010


	//----- nvinfo : EIATTR_PARAM_CBANK
	.align		4
        /*0044*/ 	.byte	0x04, 0x0a
        /*0046*/ 	.short	(.L_33 - .L_32)
	.align		4
.L_32:
        /*0048*/ 	.word	index@(.nv.constant0._Z23global_transpose_matrixPiPKi)
        /*004c*/ 	.short	0x0380
        /*004e*/ 	.short	0x0010


	//----- nvinfo : EIATTR_SW_WAR
	.align		4
.L_33:
        /*0050*/ 	.byte	0x04, 0x36
        /*0052*/ 	.short	(.L_35 - .L_34)
.L_34:
        /*0054*/ 	.word	0x00000008
.L_35:


//--------------------- .nv.callgraph             --------------------------
	.section	.nv.callgraph,"",@"SHT_CUDA_CALLGRAPH"
	.align	4
	.sectionentsize	8
	.align		4
        /*0000*/ 	.word	0x00000000
	.align		4
        /*0004*/ 	.word	0xffffffff
	.align		4
        /*0008*/ 	.word	0x00000000
	.align		4
        /*000c*/ 	.word	0xfffffffe
	.align		4
        /*0010*/ 	.word	0x00000000
	.align		4
        /*0014*/ 	.word	0xfffffffd
	.align		4
        /*0018*/ 	.word	0x00000000
	.align		4
        /*001c*/ 	.word	0xfffffffc


//--------------------- .text._Z23shared_transpose_matrixPiPKi --------------------------
	.section	.text._Z23shared_transpose_matrixPiPKi,"ax",@progbits
	.align	128
        .global         _Z23shared_transpose_matrixPiPKi
        .type           _Z23shared_transpose_matrixPiPKi,@function
        .size           _Z23shared_transpose_matrixPiPKi,(.L_x_5 - _Z23shared_transpose_matrixPiPKi)
        .other          _Z23shared_transpose_matrixPiPKi,@"STO_CUDA_ENTRY STV_DEFAULT"
_Z23shared_transpose_matrixPiPKi:
.text._Z23shared_transpose_matrixPiPKi:
[----:B------:R-:W-:Y:S01]  /*0000*/  LDC R1, c[0x0][0x37c] ;  /* 0x0000df00ff017b82 */ /* 0x000fe20000000800 */
[----:B------:R-:W0:Y:S07]  /*0010*/  S2R R9, SR_TID.X ;  /* 0x0000000000097919 */ /* 0x000e2e0000002100 */
[----:B------:R-:W1:Y:S01]  /*0020*/  S2UR UR5, SR_CTAID.X ;  /* 0x00000000000579c3 */ /* 0x000e620000002500 */
[----:B------:R-:W1:Y:S01]  /*0030*/  LDCU UR10, c[0x0][0x360] ;  /* 0x00006c00ff0a77ac */ /* 0x000e620008000800 */
[----:B------:R-:W2:Y:S01]  /*0040*/  S2R R8, SR_CTAID.Y ;  /* 0x0000000000087919 */ /* 0x000ea20000002600 */
[----:B------:R-:W2:Y:S01]  /*0050*/  LDCU UR11, c[0x0][0x364] ;  /* 0x00006c80ff0b77ac */ /* 0x000ea20008000800 */
[----:B------:R-:W2:Y:S04]  /*0060*/  S2R R11, SR_TID.Y ;  /* 0x00000000000b7919 */ /* 0x000ea80000002200 */
[----:B------:R-:W3:Y:S01]  /*0070*/  S2UR UR6, SR_CgaCtaId ;  /* 0x00000000000679c3 */ /* 0x000ee20000008800 */
[----:B------:R-:W4:Y:S01]  /*0080*/  LDCU UR7, c[0x0][0x370] ;  /* 0x00006e00ff0777ac */ /* 0x000f220008000800 */
[----:B------:R-:W-:Y:S01]  /*0090*/  UMOV UR4, 0x400 ;  /* 0x0000040000047882 */ /* 0x000fe20000000000 */
[----:B------:R-:W0:Y:S05]  /*00a0*/  LDCU.64 UR8, c[0x0][0x358] ;  /* 0x00006b00ff0877ac */ /* 0x000e2a0008000a00 */
[----:B------:R-:W2:Y:S01]  /*00b0*/  LDC.64 R4, c[0x0][0x388] ;  /* 0x0000e200ff047b82 */ /* 0x000ea20000000a00 */
[----:B-1----:R-:W-:-:S06]  /*00c0*/  UIMAD UR5, UR5, UR10, URZ ;  /* 0x0000000a050572a4 */ /* 0x002fcc000f8e02ff */
[----:B0-----:R-:W-:Y:S01]  /*00d0*/  IADD3 R0, PT, PT, R9, UR5, RZ ;  /* 0x0000000509007c10 */ /* 0x001fe2000fffe0ff */
[----:B---3--:R-:W-:Y:S02]  /*00e0*/  ULEA UR4, UR6, UR4, 0x18 ;  /* 0x0000000406047291 */ /* 0x008fe4000f8ec0ff */
[----:B----4-:R-:W-:-:S04]  /*00f0*/  UIMAD UR6, UR10, UR7, URZ ;  /* 0x000000070a0672a4 */ /* 0x010fc8000f8e02ff */
[----:B------:R-:W-:Y:S01]  /*0100*/  LEA R6, R9, UR4, 0x2 ;  /* 0x0000000409067c11 */ /* 0x000fe2000f8e10ff */
[----:B--2---:R-:W-:Y:S01]  /*0110*/  IMAD R10, R8, UR11, R11 ;  /* 0x0000000b080a7c24 */ /* 0x004fe2000f8e020b */
[----:B------:R-:W-:-:S06]  /*0120*/  UMOV UR4, URZ ;  /* 0x000000ff00047c82 */ /* 0x000fcc0008000000 */
.L_x_0:
[----:B------:R-:W-:-:S05]  /*0130*/  IADD3 R3, PT, PT, R10, UR4, RZ ;  /* 0x000000040a037c10 */ /* 0x000fca000fffe0ff */
[----:B------:R-:W-:-:S04]  /*0140*/  IMAD R3, R3, UR6, R0 ;  /* 0x0000000603037c24 */ /* 0x000fc8000f8e0200 */
[----:B0-----:R-:W-:-:S06]  /*0150*/  IMAD.WIDE R2, R3, 0x4, R4 ;  /* 0x0000000403027825 */ /* 0x001fcc00078e0204 */
[----:B------:R-:W2:Y:S01]  /*0160*/  LDG.E R2, desc[UR8][R2.64] ;  /* 0x0000000802027981 */ /* 0x000ea2000c1e1900 */
[----:B------:R-:W-:Y:S01]  /*0170*/  IADD3 R7, PT, PT, R11, UR4, RZ ;  /* 0x000000040b077c10 */ /* 0x000fe2000fffe0ff */
[----:B------:R-:W-:-:S04]  /*0180*/  UIADD3 UR4, UPT, UPT, UR6, UR4, URZ ;  /* 0x0000000406047290 */ /* 0x000fc8000fffe0ff */
[----:B------:R-:W-:Y:S01]  /*0190*/  IMAD R7, R7, 0x84, R6 ;  /* 0x0000008407077824 */ /* 0x000fe200078e0206 */
[----:B------:R-:W-:-:S04]  /*01a0*/  UISETP.GE.U32.AND UP0, UPT, UR4, UR10, UPT ;  /* 0x0000000a0400728c */ /* 0x000fc8000bf06070 */
[----:B--2---:R0:W-:Y:S05]  /*01b0*/  STS [R7], R2 ;  /* 0x0000000207007388 */ /* 0x0041ea0000000800 */
[----:B------:R-:W-:Y:S05]  /*01c0*/  BRA.U !UP0, `(.L_x_0) ;  /* 0xfffffffd08d87547 */ /* 0x000fea000b83ffff */
[----:B------:R-:W-:Y:S01]  /*01d0*/  BAR.SYNC.DEFER_BLOCKING 0x0 ;  /* 0x0000000000007b1d */ /* 0x000fe20000010000 */
[----:B------:R-:W-:Y:S01]  /*01e0*/  IMAD R0, R8, UR10, R9 ;  /* 0x0000000a08007c24 */ /* 0x000fe2000f8e0209 */
[----:B------:R-:W-:-:S06]  /*01f0*/  LEA R6, R9, R6, 0x7 ;  /* 0x0000000609067211 */ /* 0x000fcc00078e38ff */
[----:B------:R-:W1:Y:S01]  /*0200*/  LDC.64 R4, c[0x0][0x380] ;  /* 0x0000e000ff047b82 */ /* 0x000e620000000a00 */
[----:B------:R-:W-:-:S05]  /*0210*/  UMOV UR4, URZ ;  /* 0x000000ff00047c82 */ /* 0x000fca0008000000 */
.L_x_1:
[----:B--2---:R-:W-:Y:S01]  /*0220*/  IADD3 R3, PT, PT, R11, UR4, RZ ;  /* 0x000000040b037c10 */ /* 0x004fe2000fffe0ff */
[----:B------:R-:W-:-:S03]  /*0230*/  UIADD3 UR4, UPT, UPT, UR6, UR4, URZ ;  /* 0x0000000406047290 */ /* 0x000fc6000fffe0ff */
[C---:B0-----:R-:W-:Y:S01]  /*0240*/  LEA R7, R3.reuse, R6, 0x2 ;  /* 0x0000000603077211 */ /* 0x041fe200078e10ff */
[----:B------:R-:W-:Y:S01]  /*0250*/  UISETP.GE.U32.AND UP0, UPT, UR4, UR10, UPT ;  /* 0x0000000a0400728c */ /* 0x000fe2000bf06070 */
[----:B------:R-:W-:-:S04]  /*0260*/  IADD3 R3, PT, PT, R3, UR5, RZ ;  /* 0x0000000503037c10 */ /* 0x000fc8000fffe0ff */
[----:B------:R-:W0:Y:S01]  /*0270*/  LDS R7, [R7] ;  /* 0x0000000007077984 */ /* 0x000e220000000800 */
[----:B------:R-:W-:-:S04]  /*0280*/  IMAD R3, R3, UR6, R0 ;  /* 0x0000000603037c24 */ /* 0x000fc8000f8e0200 */
[----:B-1----:R-:W-:-:S05]  /*0290*/  IMAD.WIDE R2, R3, 0x4, R4 ;  /* 0x0000000403027825 */ /* 0x002fca00078e0204 */
[----:B0-----:R2:W-:Y:S01]  /*02a0*/  STG.E desc[UR8][R2.64], R7 ;  /* 0x0000000702007986 */ /* 0x0015e2000c101908 */
[----:B------:R-:W-:Y:S05]  /*02b0*/  BRA.U !UP0, `(.L_x_1) ;  /* 0xfffffffd08d87547 */ /* 0x000fea000b83ffff */
[----:B------:R-:W-:Y:S05]  /*02c0*/  EXIT ;  /* 0x000000000000794d */ /* 0x000fea0003800000 */
.L_x_2:
[----:B------:R-:W-:-:S00]  /*02d0*/  BRA `(.L_x_2) ;  /* 0xfffffffc00fc7947 */ /* 0x000fc0000383ffff */
[----:B------:R-:W-:-:S00]  /*02e0*/  NOP ;  /* 0x0000000000007918 */ /* 0x000fc00000000000 */
        /* <DEDUP_REMOVED lines=9> */
.L_x_5:


//--------------------- .text._Z23global_transpose_matrixPiPKi --------------------------
	.section	.text._Z23global_transpose_matrixPiPKi,"ax",@progbits
	.align	128
        .global         _Z23global_transpose_matrixPiPKi
        .type           _Z23global_transpose_matrixPiPKi,@function
        .size           _Z23global_transpose_matrixPiPKi,(.L_x_6 - _Z23global_transpose_matrixPiPKi)
        .other          _Z23global_transpose_matrixPiPKi,@"STO_CUDA_ENTRY STV_DEFAULT"
_Z23global_transpose_matrixPiPKi:
.text._Z23global_transpose_matrixPiPKi:
[----:B------:R-:W-:Y:S01]  /*0000*/  LDC R1, c[0x0][0x37c] ;  /* 0x0000df00ff017b82 */ /* 0x000fe20000000800 */
[----:B------:R-:W0:Y:S07]  /*0010*/  S2R R7, SR_TID.X ;  /* 0x0000000000077919 */ /* 0x000e2e0000002100 */
[----:B------:R-:W0:Y:S01]  /*0020*/  S2UR UR6, SR_CTAID.X ;  /* 0x00000000000679c3 */ /* 0x000e220000002500 */
[----:B------:R-:W-:Y:S01]  /*0030*/  HFMA2 R13, -RZ, RZ, 0, 0 ;  /* 0x00000000ff0d7431 */ /* 0x000fe200000001ff */
[----:B------:R-:W1:Y:S01]  /*0040*/  LDCU.64 UR4, c[0x0][0x358] ;  /* 0x00006b00ff0477ac */ /* 0x000e620008000a00 */
[----:B------:R-:W2:Y:S05]  /*0050*/  S2R R9, SR_TID.Y ;  /* 0x0000000000097919 */ /* 0x000eaa0000002200 */
[----:B------:R-:W0:Y:S08]  /*0060*/  LDC R14, c[0x0][0x360] ;  /* 0x0000d800ff0e7b82 */ /* 0x000e300000000800 */
[----:B------:R-:W2:Y:S08]  /*0070*/  S2UR UR7, SR_CTAID.Y ;  /* 0x00000000000779c3 */ /* 0x000eb00000002600 */
[----:B------:R-:W2:Y:S01]  /*0080*/  LDC R10, c[0x0][0x364] ;  /* 0x0000d900ff0a7b82 */ /* 0x000ea20000000800 */
[----:B------:R-:W3:Y:S07]  /*0090*/  LDCU UR8, c[0x0][0x370] ;  /* 0x00006e00ff0877ac */ /* 0x000eee0008000800 */
[----:B------:R-:W4:Y:S01]  /*00a0*/  LDC.64 R4, c[0x0][0x380] ;  /* 0x0000e000ff047b82 */ /* 0x000f220000000a00 */
[----:B0-----:R-:W-:-:S07]  /*00b0*/  IMAD R0, R14, UR6, R7 ;  /* 0x000000060e007c24 */ /* 0x001fce000f8e0207 */
[----:B------:R-:W0:Y:S01]  /*00c0*/  LDC.64 R2, c[0x0][0x388] ;  /* 0x0000e200ff027b82 */ /* 0x000e220000000a00 */
[----:B---3--:R-:W-:-:S04]  /*00d0*/  IMAD R11, R14, UR8, RZ ;  /* 0x000000080e0b7c24 */ /* 0x008fc8000f8e02ff */
[----:B------:R-:W-:Y:S02]  /*00e0*/  IMAD R12, R0, R11, RZ ;  /* 0x0000000b000c7224 */ /* 0x000fe400078e02ff */
[----:B-12---:R-:W-:-:S07]  /*00f0*/  IMAD R10, R10, UR7, R9 ;  /* 0x000000070a0a7c24 */ /* 0x006fce000f8e0209 */
.L_x_3:
[----:B-1----:R-:W-:-:S05]  /*0100*/  IADD3 R9, PT, PT, R10, R13, RZ ;  /* 0x0000000d0a097210 */ /* 0x002fca0007ffe0ff */
[----:B------:R-:W-:-:S04]  /*0110*/  IMAD R7, R11, R9, R0 ;  /* 0x000000090b077224 */ /* 0x000fc800078e0200 */
[----:B0-----:R-:W-:-:S06]  /*0120*/  IMAD.WIDE R6, R7, 0x4, R2 ;  /* 0x0000000407067825 */ /* 0x001fcc00078e0202 */
[----:B------:R-:W2:Y:S01]  /*0130*/  LDG.E R7, desc[UR4][R6.64] ;  /* 0x0000000406077981 */ /* 0x000ea2000c1e1900 */
[----:B------:R-:W-:Y:S02]  /*0140*/  IADD3 R13, PT, PT, R11, R13, RZ ;  /* 0x0000000d0b0d7210 */ /* 0x000fe40007ffe0ff */
[----:B------:R-:W-:Y:S02]  /*0150*/  IADD3 R9, PT, PT, R12, R9, RZ ;  /* 0x000000090c097210 */ /* 0x000fe40007ffe0ff */
[----:B------:R-:W-:-:S03]  /*0160*/  ISETP.GE.U32.AND P0, PT, R13, R14, PT ;  /* 0x0000000e0d00720c */ /* 0x000fc60003f06070 */
[----:B----4-:R-:W-:-:S05]  /*0170*/  IMAD.WIDE R8, R9, 0x4, R4 ;  /* 0x0000000409087825 */ /* 0x010fca00078e0204 */
[----:B--2---:R1:W-:Y:S05]  /*0180*/  STG.E desc[UR4][R8.64], R7 ;  /* 0x0000000708007986 */ /* 0x0043ea000c101904 */
[----:B------:R-:W-:Y:S05]  /*0190*/  @!P0 BRA `(.L_x_3) ;  /* 0xfffffffc00d88947 */ /* 0x000fea000383ffff */
[----:B------:R-:W-:Y:S05]  /*01a0*/  EXIT ;  /* 0x000000000000794d */ /* 0x000fea0003800000 */
.L_x_4:
        /* <DEDUP_REMOVED lines=13> */
.L_x_6:


//--------------------- .nv.shared._Z23shared_transpose_matrixPiPKi --------------------------
	.section	.nv.shared._Z23shared_transpose_matrixPiPKi,"aw",@nobits
	.sectionflags	@""
	.align	4
.nv.shared._Z23shared_transpose_matrixPiPKi:
	.zero		5248


//--------------------- .nv.shared.reserved.0     --------------------------
	.section	.nv.shared.reserved.0,"aw",@nobits
	.weak		__nv_reservedSMEM_offset_0_alias
	.size		__nv_reservedSMEM_offset_0_alias, 0, 64
	.other		__nv_reservedSMEM_offset_0_alias,@"STO_CUDA_RESERVED_SHARED STV_DEFAULT"
__nv_reservedSMEM_offset_0_alias:
	.zero		0
	.zero		64


//--------------------- .nv.constant0._Z23shared_transpose_matrixPiPKi --------------------------
	.section	.nv.constant0._Z23shared_transpose_matrixPiPKi,"a",@progbits
	.sectionflags	@""
	.align	4
.nv.constant0._Z23shared_transpose_matrixPiPKi:
	.zero		912


//--------------------- .nv.constant0._Z23global_transpose_matrixPiPKi --------------------------
	.section	.nv.constant0._Z23global_transpose_matrixPiPKi,"a",@progbits
	.sectionflags	@""
	.align	4
.nv.constant0._Z23global_transpose_matrixPiPKi:
	.zero		912


//--------------------- SYMBOLS --------------------------

	.type		.nv.reservedSmem.offset0,@object
	.size		.nv.reservedSmem.offset0,0x4
	.type		.nv.reservedSmem.cap,@object
	.size		.nv.reservedSmem.cap,0x4
